//
// Generated by NVIDIA NVVM Compiler
//
// Compiler Build ID: CL-36424714
// Cuda compilation tools, release 13.0, V13.0.88
// Based on NVVM 20.0.0
//

.version 9.0
.target sm_100
.address_size 64

	// .globl	_Z13searchPatternPciPS_iiPiS1_iiiii
.extern .func  (.param .b64 func_retval0) malloc
(
	.param .b64 malloc_param_0
)
;
.extern .func free
(
	.param .b64 free_param_0
)
;

.visible .entry _Z13searchPatternPciPS_iiPiS1_iiiii(
	.param .u64 .ptr .align 1 _Z13searchPatternPciPS_iiPiS1_iiiii_param_0,
	.param .u32 _Z13searchPatternPciPS_iiPiS1_iiiii_param_1,
	.param .u64 .ptr .align 1 _Z13searchPatternPciPS_iiPiS1_iiiii_param_2,
	.param .u32 _Z13searchPatternPciPS_iiPiS1_iiiii_param_3,
	.param .u32 _Z13searchPatternPciPS_iiPiS1_iiiii_param_4,
	.param .u64 .ptr .align 1 _Z13searchPatternPciPS_iiPiS1_iiiii_param_5,
	.param .u64 .ptr .align 1 _Z13searchPatternPciPS_iiPiS1_iiiii_param_6,
	.param .u32 _Z13searchPatternPciPS_iiPiS1_iiiii_param_7,
	.param .u32 _Z13searchPatternPciPS_iiPiS1_iiiii_param_8,
	.param .u32 _Z13searchPatternPciPS_iiPiS1_iiiii_param_9,
	.param .u32 _Z13searchPatternPciPS_iiPiS1_iiiii_param_10,
	.param .u32 _Z13searchPatternPciPS_iiPiS1_iiiii_param_11
)
{
	.reg .pred 	%p<29>;
	.reg .b16 	%rs<13>;
	.reg .b32 	%r<143>;
	.reg .b64 	%rd<58>;

	ld.param.u64 	%rd12, [_Z13searchPatternPciPS_iiPiS1_iiiii_param_2];
	ld.param.u32 	%r55, [_Z13searchPatternPciPS_iiPiS1_iiiii_param_4];
	ld.param.u64 	%rd13, [_Z13searchPatternPciPS_iiPiS1_iiiii_param_5];
	ld.param.u64 	%rd14, [_Z13searchPatternPciPS_iiPiS1_iiiii_param_6];
	ld.param.u32 	%r50, [_Z13searchPatternPciPS_iiPiS1_iiiii_param_7];
	ld.param.u32 	%r51, [_Z13searchPatternPciPS_iiPiS1_iiiii_param_8];
	ld.param.u32 	%r52, [_Z13searchPatternPciPS_iiPiS1_iiiii_param_9];
	ld.param.u32 	%r128, [_Z13searchPatternPciPS_iiPiS1_iiiii_param_10];
	ld.param.u32 	%r54, [_Z13searchPatternPciPS_iiPiS1_iiiii_param_11];
	mov.u32 	%r56, %ctaid.x;
	mov.u32 	%r57, %ntid.x;
	mov.u32 	%r58, %tid.x;
	mad.lo.s32 	%r1, %r56, %r57, %r58;
	setp.ge.s32 	%p1, %r1, %r55;
	@%p1 bra 	$L__BB0_38;
	cvta.to.global.u64 	%rd15, %rd13;
	mul.wide.s32 	%rd16, %r1, 4;
	add.s64 	%rd17, %rd15, %rd16;
	ld.global.u32 	%r2, [%rd17];
	mul.wide.s32 	%rd18, %r2, 4;
	add.s64 	%rd19, %rd18, 4;
	{ // callseq 0, 0
	.param .b64 param0;
	st.param.b64 	[param0], %rd19;
	.param .b64 retval0;
	call.uni (retval0), 
	malloc, 
	(
	param0
	);
	ld.param.b64 	%rd20, [retval0];
	} // callseq 0
	add.s32 	%r59, %r52, -1;
	setp.eq.s32 	%p2, %r51, %r59;
	add.s32 	%r60, %r2, -1;
	selp.b32 	%r61, 0, %r60, %p2;
	add.s32 	%r3, %r61, %r50;
	sub.s32 	%r4, %r3, %r54;
	setp.ge.s32 	%p3, %r128, %r4;
	@%p3 bra 	$L__BB0_37;
	cvta.to.global.u64 	%rd21, %rd12;
	mul.wide.s32 	%rd22, %r1, 8;
	add.s64 	%rd2, %rd21, %rd22;
	cvta.to.global.u64 	%rd23, %rd14;
	add.s64 	%rd3, %rd23, %rd16;
	sub.s32 	%r127, %r3, %r128;
$L__BB0_3:
	min.s32 	%r62, %r2, %r127;
	add.s32 	%r8, %r62, 1;
	max.u32 	%r9, %r8, 2;
	add.s32 	%r10, %r9, -1;
	sub.s32 	%r63, %r3, %r128;
	min.s32 	%r11, %r63, %r2;
	setp.eq.s32 	%p4, %r11, 0;
	@%p4 bra 	$L__BB0_34;
	add.s32 	%r65, %r9, -2;
	setp.lt.u32 	%p5, %r65, 15;
	mov.b32 	%r130, 1;
	@%p5 bra 	$L__BB0_8;
	add.s64 	%rd57, %rd20, 32;
	and.b32  	%r12, %r10, -16;
	mov.b32 	%r132, 0;
$L__BB0_6:
	.pragma "nounroll";
	add.s32 	%r67, %r132, 1;
	st.u32 	[%rd57+-28], %r67;
	add.s32 	%r68, %r132, 2;
	st.u32 	[%rd57+-24], %r68;
	add.s32 	%r69, %r132, 3;
	st.u32 	[%rd57+-20], %r69;
	add.s32 	%r70, %r132, 4;
	st.u32 	[%rd57+-16], %r70;
	add.s32 	%r71, %r132, 5;
	st.u32 	[%rd57+-12], %r71;
	add.s32 	%r72, %r132, 6;
	st.u32 	[%rd57+-8], %r72;
	add.s32 	%r73, %r132, 7;
	st.u32 	[%rd57+-4], %r73;
	add.s32 	%r74, %r132, 8;
	st.u32 	[%rd57], %r74;
	add.s32 	%r75, %r132, 9;
	st.u32 	[%rd57+4], %r75;
	add.s32 	%r76, %r132, 10;
	st.u32 	[%rd57+8], %r76;
	add.s32 	%r77, %r132, 11;
	st.u32 	[%rd57+12], %r77;
	add.s32 	%r78, %r132, 12;
	st.u32 	[%rd57+16], %r78;
	add.s32 	%r79, %r132, 13;
	st.u32 	[%rd57+20], %r79;
	add.s32 	%r80, %r132, 14;
	st.u32 	[%rd57+24], %r80;
	add.s32 	%r81, %r132, 15;
	st.u32 	[%rd57+28], %r81;
	add.s32 	%r132, %r132, 16;
	st.u32 	[%rd57+32], %r132;
	add.s64 	%rd57, %rd57, 64;
	setp.eq.s32 	%p6, %r132, %r12;
	@%p6 bra 	$L__BB0_7;
	bra.uni 	$L__BB0_6;
$L__BB0_7:
	add.s32 	%r130, %r132, 1;
$L__BB0_8:
	and.b32  	%r82, %r10, 15;
	setp.eq.s32 	%p7, %r82, 0;
	@%p7 bra 	$L__BB0_18;
	add.s32 	%r15, %r9, 15;
	and.b32  	%r83, %r15, 15;
	add.s32 	%r84, %r83, -1;
	setp.lt.u32 	%p8, %r84, 7;
	@%p8 bra 	$L__BB0_11;
	mul.wide.u32 	%rd25, %r130, 4;
	add.s64 	%rd26, %rd20, %rd25;
	st.u32 	[%rd26], %r130;
	add.s32 	%r85, %r130, 1;
	st.u32 	[%rd26+4], %r85;
	add.s32 	%r86, %r130, 2;
	st.u32 	[%rd26+8], %r86;
	add.s32 	%r87, %r130, 3;
	st.u32 	[%rd26+12], %r87;
	add.s32 	%r88, %r130, 4;
	st.u32 	[%rd26+16], %r88;
	add.s32 	%r89, %r130, 5;
	st.u32 	[%rd26+20], %r89;
	add.s32 	%r90, %r130, 6;
	st.u32 	[%rd26+24], %r90;
	add.s32 	%r91, %r130, 7;
	st.u32 	[%rd26+28], %r91;
	add.s32 	%r130, %r130, 8;
$L__BB0_11:
	and.b32  	%r92, %r15, 7;
	setp.eq.s32 	%p9, %r92, 0;
	@%p9 bra 	$L__BB0_18;
	add.s32 	%r93, %r9, 7;
	and.b32  	%r18, %r93, 3;
	and.b32  	%r94, %r93, 7;
	add.s32 	%r95, %r94, -1;
	setp.lt.u32 	%p10, %r95, 3;
	@%p10 bra 	$L__BB0_14;
	mul.wide.u32 	%rd27, %r130, 4;
	add.s64 	%rd28, %rd20, %rd27;
	st.u32 	[%rd28], %r130;
	add.s32 	%r96, %r130, 1;
	st.u32 	[%rd28+4], %r96;
	add.s32 	%r97, %r130, 2;
	st.u32 	[%rd28+8], %r97;
	add.s32 	%r98, %r130, 3;
	st.u32 	[%rd28+12], %r98;
	add.s32 	%r130, %r130, 4;
$L__BB0_14:
	setp.eq.s32 	%p11, %r18, 0;
	@%p11 bra 	$L__BB0_18;
	mul.wide.u32 	%rd29, %r130, 4;
	add.s64 	%rd5, %rd20, %rd29;
	st.u32 	[%rd5], %r130;
	setp.eq.s32 	%p12, %r18, 1;
	@%p12 bra 	$L__BB0_18;
	add.s32 	%r99, %r130, 1;
	st.u32 	[%rd5+4], %r99;
	setp.eq.s32 	%p13, %r18, 2;
	@%p13 bra 	$L__BB0_18;
	add.s32 	%r100, %r130, 2;
	st.u32 	[%rd5+8], %r100;
$L__BB0_18:
	and.b32  	%r21, %r10, -2;
	mov.b32 	%r133, 1;
	cvt.s64.s32 	%rd31, %r128;
$L__BB0_19:
	ld.param.u64 	%rd56, [_Z13searchPatternPciPS_iiPiS1_iiiii_param_0];
	setp.lt.u32 	%p14, %r8, 3;
	st.u32 	[%rd20], %r133;
	add.s32 	%r135, %r133, -1;
	cvt.u64.u32 	%rd30, %r135;
	add.s64 	%rd32, %rd30, %rd31;
	cvta.to.global.u64 	%rd33, %rd56;
	add.s64 	%rd8, %rd33, %rd32;
	mov.b32 	%r141, 1;
	mov.u32 	%r134, %r133;
	@%p14 bra 	$L__BB0_28;
	mov.b32 	%r136, 1;
	mov.u32 	%r134, %r133;
$L__BB0_21:
	mul.wide.u32 	%rd34, %r136, 4;
	add.s64 	%rd9, %rd20, %rd34;
	ld.u32 	%r29, [%rd9];
	add.s32 	%r30, %r136, -1;
	setp.ge.s32 	%p15, %r29, %r134;
	@%p15 bra 	$L__BB0_23;
	cvt.u64.u32 	%rd38, %r30;
	add.s32 	%r107, %r29, 1;
	ld.global.u64 	%rd39, [%rd2];
	add.s64 	%rd40, %rd39, %rd38;
	ld.u8 	%rs3, [%rd40];
	ld.global.u8 	%rs4, [%rd8];
	setp.ne.s16 	%p17, %rs3, %rs4;
	selp.u32 	%r108, 1, 0, %p17;
	add.s32 	%r109, %r135, %r108;
	min.u32 	%r137, %r107, %r109;
	bra.uni 	$L__BB0_24;
$L__BB0_23:
	cvt.u64.u32 	%rd35, %r30;
	add.s32 	%r104, %r134, 1;
	ld.global.u64 	%rd36, [%rd2];
	add.s64 	%rd37, %rd36, %rd35;
	ld.u8 	%rs1, [%rd37];
	ld.global.u8 	%rs2, [%rd8];
	setp.ne.s16 	%p16, %rs1, %rs2;
	selp.u32 	%r105, 1, 0, %p16;
	add.s32 	%r106, %r135, %r105;
	min.u32 	%r137, %r104, %r106;
$L__BB0_24:
	st.u32 	[%rd9], %r137;
	ld.u32 	%r135, [%rd9+4];
	setp.lt.s32 	%p18, %r135, %r137;
	@%p18 bra 	$L__BB0_26;
	cvt.u64.u32 	%rd41, %r136;
	add.s32 	%r110, %r137, 1;
	ld.global.u64 	%rd42, [%rd2];
	add.s64 	%rd43, %rd42, %rd41;
	ld.u8 	%rs5, [%rd43];
	ld.global.u8 	%rs6, [%rd8];
	setp.ne.s16 	%p19, %rs5, %rs6;
	selp.u32 	%r111, 1, 0, %p19;
	add.s32 	%r112, %r29, %r111;
	min.u32 	%r134, %r110, %r112;
	bra.uni 	$L__BB0_27;
$L__BB0_26:
	cvt.u64.u32 	%rd44, %r136;
	add.s32 	%r113, %r135, 1;
	ld.global.u64 	%rd45, [%rd2];
	add.s64 	%rd46, %rd45, %rd44;
	ld.u8 	%rs7, [%rd46];
	ld.global.u8 	%rs8, [%rd8];
	setp.ne.s16 	%p20, %rs7, %rs8;
	selp.u32 	%r114, 1, 0, %p20;
	add.s32 	%r115, %r29, %r114;
	min.u32 	%r134, %r113, %r115;
$L__BB0_27:
	st.u32 	[%rd9+4], %r134;
	add.s32 	%r141, %r136, 2;
	add.s32 	%r116, %r136, 1;
	setp.ne.s32 	%p21, %r116, %r21;
	mov.u32 	%r136, %r141;
	@%p21 bra 	$L__BB0_21;
$L__BB0_28:
	and.b32  	%r117, %r9, 1;
	setp.eq.b32 	%p22, %r117, 1;
	@%p22 bra 	$L__BB0_33;
	mul.wide.u32 	%rd47, %r141, 4;
	add.s64 	%rd10, %rd20, %rd47;
	ld.u32 	%r42, [%rd10];
	add.s32 	%r43, %r141, -1;
	setp.lt.s32 	%p23, %r42, %r134;
	@%p23 bra 	$L__BB0_31;
	cvt.u64.u32 	%rd48, %r43;
	add.s32 	%r118, %r134, 1;
	ld.global.u64 	%rd49, [%rd2];
	add.s64 	%rd50, %rd49, %rd48;
	ld.u8 	%rs9, [%rd50];
	ld.global.u8 	%rs10, [%rd8];
	setp.ne.s16 	%p24, %rs9, %rs10;
	selp.u32 	%r119, 1, 0, %p24;
	add.s32 	%r120, %r135, %r119;
	min.u32 	%r142, %r118, %r120;
	bra.uni 	$L__BB0_32;
$L__BB0_31:
	cvt.u64.u32 	%rd51, %r43;
	add.s32 	%r121, %r42, 1;
	ld.global.u64 	%rd52, [%rd2];
	add.s64 	%rd53, %rd52, %rd51;
	ld.u8 	%rs11, [%rd53];
	ld.global.u8 	%rs12, [%rd8];
	setp.ne.s16 	%p25, %rs11, %rs12;
	selp.u32 	%r122, 1, 0, %p25;
	add.s32 	%r123, %r135, %r122;
	min.u32 	%r142, %r121, %r123;
$L__BB0_32:
	st.u32 	[%rd10], %r142;
$L__BB0_33:
	add.s32 	%r133, %r133, 1;
	setp.ne.s32 	%p26, %r133, %r9;
	@%p26 bra 	$L__BB0_19;
$L__BB0_34:
	mul.wide.s32 	%rd54, %r11, 4;
	add.s64 	%rd55, %rd20, %rd54;
	ld.u32 	%r124, [%rd55];
	setp.gt.s32 	%p27, %r124, %r54;
	@%p27 bra 	$L__BB0_36;
	ld.global.u32 	%r125, [%rd3];
	add.s32 	%r126, %r125, 1;
	st.global.u32 	[%rd3], %r126;
$L__BB0_36:
	add.s32 	%r128, %r128, 1;
	setp.lt.s32 	%p28, %r128, %r4;
	add.s32 	%r127, %r127, -1;
	@%p28 bra 	$L__BB0_3;
$L__BB0_37:
	{ // callseq 1, 0
	.param .b64 param0;
	st.param.b64 	[param0], %rd20;
	call.uni 
	free, 
	(
	param0
	);
	} // callseq 1
$L__BB0_38:
	ret;

}


// ===== COMPILED SASS (sm_100) =====

	.target	sm_100

	.elftype	@"ET_EXEC"


//--------------------- .note.nv.tkinfo           --------------------------
	.section	.note.nv.tkinfo,"",@"SHT_NOTE"
	.sectionflags	@"SHF_NOTE_NV_TKINFO"
	.tkinfo
        /*0018*/ 	.word	0x00000002
        /*0030*/ 	.string	""
        /*0030*/ 	.string	"ptxas"
        /*0030*/ 	.string	"Cuda compilation tools, release 13.0, V13.0.88"
        /*0030*/ 	.string	"Build cuda_13.0.r13.0/compiler.36424714_0"
        /*0030*/ 	.string	"-arch sm_100 -m 64 "



//--------------------- .note.nv.cuinfo           --------------------------
	.section	.note.nv.cuinfo,"",@"SHT_NOTE"
	.sectionflags	@"SHF_NOTE_NV_CUINFO"
        /*0018*/ 	.short	0x0002
        /*001a*/ 	.short	0x0064
        /*001c*/ 	.short	0x0082
	.zero		2


//--------------------- .nv.info                  --------------------------
	.section	.nv.info,"",@"SHT_CUDA_INFO"
	.align	4


	//----- nvinfo : EIATTR_REGCOUNT
	.align		4
        /*0000*/ 	.byte	0x04, 0x2f
        /*0002*/ 	.short	(.L_1 - .L_0)
	.align		4
.L_0:
        /*0004*/ 	.word	index@(_Z13searchPatternPciPS_iiPiS1_iiiii)
        /*0008*/ 	.word	0x00000028


	//----- nvinfo : EIATTR_FRAME_SIZE
	.align		4
.L_1:
        /*000c*/ 	.byte	0x04, 0x11
        /*000e*/ 	.short	(.L_3 - .L_2)
	.align		4
.L_2:
        /*0010*/ 	.word	index@(_Z13searchPatternPciPS_iiPiS1_iiiii)
        /*0014*/ 	.word	0x00000000


	//----- nvinfo : EIATTR_MIN_STACK_SIZE
	.align		4
.L_3:
        /*0018*/ 	.byte	0x04, 0x12
        /*001a*/ 	.short	(.L_5 - .L_4)
	.align		4
.L_4:
        /*001c*/ 	.word	index@(_Z13searchPatternPciPS_iiPiS1_iiiii)
        /*0020*/ 	.word	0x00000000
.L_5:


//--------------------- .nv.compat                --------------------------
	.section	.nv.compat,"",@"SHT_CUDA_COMPAT_INFO"
	.align	4
        /*0000*/ 	.byte	0x02, 0x09, 0x00, 0x00, 0x02, 0x02, 0x01, 0x00, 0x02, 0x05, 0x05, 0x00, 0x03, 0x07, 0x01, 0x01
        /*0010*/ 	.byte	0x02, 0x03, 0x00, 0x00, 0x02, 0x06, 0x01, 0x00, 0x04, 0x0b, 0x08, 0x00, 0x09, 0x00, 0x00, 0x00
        /*0020*/ 	.byte	0x00, 0x00, 0x00, 0x00


//--------------------- .nv.info._Z13searchPatternPciPS_iiPiS1_iiiii --------------------------
	.section	.nv.info._Z13searchPatternPciPS_iiPiS1_iiiii,"",@"SHT_CUDA_INFO"
	.sectionflags	@""
	.align	4


	//----- nvinfo : EIATTR_CUDA_API_VERSION
	.align		4
        /*0000*/ 	.byte	0x04, 0x37
        /*0002*/ 	.short	(.L_7 - .L_6)
.L_6:
        /*0004*/ 	.word	0x00000082


	//----- nvinfo : EIATTR_KPARAM_INFO
	.align		4
.L_7:
        /*0008*/ 	.byte	0x04, 0x17
        /*000a*/ 	.short	(.L_9 - .L_8)
.L_8:
        /*000c*/ 	.word	0x00000000
        /*0010*/ 	.short	0x000b
        /*0012*/ 	.short	0x0040
        /*0014*/ 	.byte	0x00, 0xf0, 0x11, 0x00


	//----- nvinfo : EIATTR_KPARAM_INFO
	.align		4
.L_9:
        /*0018*/ 	.byte	0x04, 0x17
        /*001a*/ 	.short	(.L_11 - .L_10)
.L_10:
        /*001c*/ 	.word	0x00000000
        /*0020*/ 	.short	0x000a
        /*0022*/ 	.short	0x003c
        /*0024*/ 	.byte	0x00, 0xf0, 0x11, 0x00


	//----- nvinfo : EIATTR_KPARAM_INFO
	.align		4
.L_11:
        /*0028*/ 	.byte	0x04, 0x17
        /*002a*/ 	.short	(.L_13 - .L_12)
.L_12:
        /*002c*/ 	.word	0x00000000
        /*0030*/ 	.short	0x0009
        /*0032*/ 	.short	0x0038
        /*0034*/ 	.byte	0x00, 0xf0, 0x11, 0x00


	//----- nvinfo : EIATTR_KPARAM_INFO
	.align		4
.L_13:
        /*0038*/ 	.byte	0x04, 0x17
        /*003a*/ 	.short	(.L_15 - .L_14)
.L_14:
        /*003c*/ 	.word	0x00000000
        /*0040*/ 	.short	0x0008
        /*0042*/ 	.short	0x0034
        /*0044*/ 	.byte	0x00, 0xf0, 0x11, 0x00


	//----- nvinfo : EIATTR_KPARAM_INFO
	.align		4
.L_15:
        /*0048*/ 	.byte	0x04, 0x17
        /*004a*/ 	.short	(.L_17 - .L_16)
.L_16:
        /*004c*/ 	.word	0x00000000
        /*0050*/ 	.short	0x0007
        /*0052*/ 	.short	0x0030
        /*0054*/ 	.byte	0x00, 0xf0, 0x11, 0x00


	//----- nvinfo : EIATTR_KPARAM_INFO
	.align		4
.L_17:
        /*0058*/ 	.byte	0x04, 0x17
        /*005a*/ 	.short	(.L_19 - .L_18)
.L_18:
        /*005c*/ 	.word	0x00000000
        /*0060*/ 	.short	0x0006
        /*0062*/ 	.short	0x0028
        /*0064*/ 	.byte	0x00, 0xf5, 0x21, 0x00


	//----- nvinfo : EIATTR_KPARAM_INFO
	.align		4
.L_19:
        /*0068*/ 	.byte	0x04, 0x17
        /*006a*/ 	.short	(.L_21 - .L_20)
.L_20:
        /*006c*/ 	.word	0x00000000
        /*0070*/ 	.short	0x0005
        /*0072*/ 	.short	0x0020
        /*0074*/ 	.byte	0x00, 0xf5, 0x21, 0x00


	//----- nvinfo : EIATTR_KPARAM_INFO
	.align		4
.L_21:
        /*0078*/ 	.byte	0x04, 0x17
        /*007a*/ 	.short	(.L_23 - .L_22)
.L_22:
        /*007c*/ 	.word	0x00000000
        /*0080*/ 	.short	0x0004
        /*0082*/ 	.short	0x001c
        /*0084*/ 	.byte	0x00, 0xf0, 0x11, 0x00


	//----- nvinfo : EIATTR_KPARAM_INFO
	.align		4
.L_23:
        /*0088*/ 	.byte	0x04, 0x17
        /*008a*/ 	.short	(.L_25 - .L_24)
.L_24:
        /*008c*/ 	.word	0x00000000
        /*0090*/ 	.short	0x0003
        /*0092*/ 	.short	0x0018
        /*0094*/ 	.byte	0x00, 0xf0, 0x11, 0x00


	//----- nvinfo : EIATTR_KPARAM_INFO
	.align		4
.L_25:
        /*0098*/ 	.byte	0x04, 0x17
        /*009a*/ 	.short	(.L_27 - .L_26)
.L_26:
        /*009c*/ 	.word	0x00000000
        /*00a0*/ 	.short	0x0002
        /*00a2*/ 	.short	0x0010
        /*00a4*/ 	.byte	0x00, 0xf5, 0x21, 0x00


	//----- nvinfo : EIATTR_KPARAM_INFO
	.align		4
.L_27:
        /*00a8*/ 	.byte	0x04, 0x17
        /*00aa*/ 	.short	(.L_29 - .L_28)
.L_28:
        /*00ac*/ 	.word	0x00000000
        /*00b0*/ 	.short	0x0001
        /*00b2*/ 	.short	0x0008
        /*00b4*/ 	.byte	0x00, 0xf0, 0x11, 0x00


	//----- nvinfo : EIATTR_KPARAM_INFO
	.align		4
.L_29:
        /*00b8*/ 	.byte	0x04, 0x17
        /*00ba*/ 	.short	(.L_31 - .L_30)
.L_30:
        /*00bc*/ 	.word	0x00000000
        /*00c0*/ 	.short	0x0000
        /*00c2*/ 	.short	0x0000
        /*00c4*/ 	.byte	0x00, 0xf5, 0x21, 0x00


	//----- nvinfo : EIATTR_SPARSE_MMA_MASK
	.align		4
.L_31:
        /*00c8*/ 	.byte	0x03, 0x50
        /*00ca*/ 	.short	0x0000


	//----- nvinfo : EIATTR_MAXREG_COUNT
	.align		4
        /*00cc*/ 	.byte	0x03, 0x1b
        /*00ce*/ 	.short	0x00ff


	//----- nvinfo : EIATTR_EXTERNS
	.align		4
        /*00d0*/ 	.byte	0x04, 0x0f
        /*00d2*/ 	.short	(.L_33 - .L_32)


	//   ....[0]....
	.align		4
.L_32:
        /*00d4*/ 	.word	index@(malloc)


	//   ....[1]....
	.align		4
        /*00d8*/ 	.word	index@(free)


	//----- nvinfo : EIATTR_MERCURY_ISA_VERSION
	.align		4
.L_33:
        /*00dc*/ 	.byte	0x03, 0x5f
        /*00de*/ 	.short	0x0101


	//----- nvinfo : EIATTR_VRC_CTA_INIT_COUNT
	.align		4
        /*00e0*/ 	.byte	0x02, 0x4a
	.zero		1
	.zero		1


	//----- nvinfo : EIATTR_SYSCALL_OFFSETS
	.align		4
        /*00e4*/ 	.byte	0x04, 0x46
        /*00e6*/ 	.short	(.L_35 - .L_34)


	//   ....[0]....
.L_34:
        /*00e8*/ 	.word	0x00000140


	//   ....[1]....
        /*00ec*/ 	.word	0x00001070


	//----- nvinfo : EIATTR_EXIT_INSTR_OFFSETS
	.align		4
.L_35:
        /*00f0*/ 	.byte	0x04, 0x1c
        /*00f2*/ 	.short	(.L_37 - .L_36)


	//   ....[0]....
.L_36:
        /*00f4*/ 	.word	0x00000070


	//   ....[1]....
        /*00f8*/ 	.word	0x00001080


	//----- nvinfo : EIATTR_CRS_STACK_SIZE
	.align		4
.L_37:
        /*00fc*/ 	.byte	0x04, 0x1e
        /*00fe*/ 	.short	(.L_39 - .L_38)
.L_38:
        /*0100*/ 	.word	0x00000000


	//----- nvinfo : EIATTR_CBANK_PARAM_SIZE
	.align		4
.L_39:
        /*0104*/ 	.byte	0x03, 0x19
        /*0106*/ 	.short	0x0044


	//----- nvinfo : EIATTR_PARAM_CBANK
	.align		4
        /*0108*/ 	.byte	0x04, 0x0a
        /*010a*/ 	.short	(.L_41 - .L_40)
	.align		4
.L_40:
        /*010c*/ 	.word	index@(.nv.constant0._Z13searchPatternPciPS_iiPiS1_iiiii)
        /*0110*/ 	.short	0x0380
        /*0112*/ 	.short	0x0044


	//----- nvinfo : EIATTR_SW_WAR
	.align		4
.L_41:
        /*0114*/ 	.byte	0x04, 0x36
        /*0116*/ 	.short	(.L_43 - .L_42)
.L_42:
        /*0118*/ 	.word	0x00000008
.L_43:


//--------------------- .nv.callgraph             --------------------------
	.section	.nv.callgraph,"",@"SHT_CUDA_CALLGRAPH"
	.align	4
	.sectionentsize	8
	.align		4
        /*0000*/ 	.word	0x00000000
	.align		4
        /*0004*/ 	.word	0xffffffff
	.align		4
        /*0008*/ 	.word	index@(_Z13searchPatternPciPS_iiPiS1_iiiii)
	.align		4
        /*000c*/ 	.word	index@(free)
	.align		4
        /*0010*/ 	.word	index@(_Z13searchPatternPciPS_iiPiS1_iiiii)
	.align		4
        /*0014*/ 	.word	index@(malloc)
	.align		4
        /*0018*/ 	.word	0x00000000
	.align		4
        /*001c*/ 	.word	0xfffffffe
	.align		4
        /*0020*/ 	.word	0x00000000
	.align		4
        /*0024*/ 	.word	0xfffffffd
	.align		4
        /*0028*/ 	.word	0x00000000
	.align		4
        /*002c*/ 	.word	0xfffffffc


//--------------------- .nv.constant4             --------------------------
	.section	.nv.constant4,"a",@progbits
	.align	8
	.align		8
.nv.constant4:
        /*0000*/ 	.dword	malloc
	.align		8
        /*0008*/ 	.dword	free


//--------------------- .text._Z13searchPatternPciPS_iiPiS1_iiiii --------------------------
	.section	.text._Z13searchPatternPciPS_iiPiS1_iiiii,"ax",@progbits
	.align	128
        .global         _Z13searchPatternPciPS_iiPiS1_iiiii
        .type           _Z13searchPatternPciPS_iiPiS1_iiiii,@function
        .size           _Z13searchPatternPciPS_iiPiS1_iiiii,(.L_x_27 - _Z13searchPatternPciPS_iiPiS1_iiiii)
        .other          _Z13searchPatternPciPS_iiPiS1_iiiii,@"STO_CUDA_ENTRY STV_DEFAULT"
_Z13searchPatternPciPS_iiPiS1_iiiii:
.text._Z13searchPatternPciPS_iiPiS1_iiiii:
[----:B------:R-:W0:Y:S01]  /*0000*/  LDC R1, c[0x0][0x37c] ;  /* 0x0000df00ff017b82 */ /* 0x000e220000000800 */
[----:B------:R-:W1:Y:S07]  /*0010*/  S2R R3, SR_TID.X ;  /* 0x0000000000037919 */ /* 0x000e6e0000002100 */
[----:B------:R-:W1:Y:S01]  /*0020*/  S2UR UR4, SR_CTAID.X ;  /* 0x00000000000479c3 */ /* 0x000e620000002500 */
[----:B------:R-:W2:Y:S07]  /*0030*/  LDCU UR5, c[0x0][0x39c] ;  /* 0x00007380ff0577ac */ /* 0x000eae0008000800 */
[----:B------:R-:W1:Y:S02]  /*0040*/  LDC R18, c[0x0][0x360] ;  /* 0x0000d800ff127b82 */ /* 0x000e640000000800 */
[----:B-1----:R-:W-:-:S05]  /*0050*/  IMAD R18, R18, UR4, R3 ;  /* 0x0000000412127c24 */ /* 0x002fca000f8e0203 */
[----:B--2---:R-:W-:-:S13]  /*0060*/  ISETP.GE.AND P0, PT, R18, UR5, PT ;  /* 0x0000000512007c0c */ /* 0x004fda000bf06270 */
[----:B0-----:R-:W-:Y:S05]  /*0070*/  @P0 EXIT ;  /* 0x000000000000094d */ /* 0x001fea0003800000 */
[----:B------:R-:W0:Y:S01]  /*0080*/  LDC.64 R2, c[0x0][0x3a0] ;  /* 0x0000e800ff027b82 */ /* 0x000e220000000a00 */
[----:B------:R-:W1:Y:S01]  /*0090*/  LDCU.64 UR36, c[0x0][0x358] ;  /* 0x00006b00ff2477ac */ /* 0x000e620008000a00 */
[----:B0-----:R-:W-:-:S06]  /*00a0*/  IMAD.WIDE R2, R18, 0x4, R2 ;  /* 0x0000000412027825 */ /* 0x001fcc00078e0202 */
[----:B-1----:R-:W2:Y:S01]  /*00b0*/  LDG.E R2, desc[UR36][R2.64] ;  /* 0x0000002402027981 */ /* 0x002ea2000c1e1900 */
[----:B------:R-:W-:Y:S01]  /*00c0*/  MOV R0, 0x0 ;  /* 0x0000000000007802 */ /* 0x000fe20000000f00 */
[----:B------:R-:W0:Y:S01]  /*00d0*/  LDCU UR4, c[0x0][0x3bc] ;  /* 0x00007780ff0477ac */ /* 0x000e220008000800 */
[----:B------:R-:W-:Y:S02]  /*00e0*/  IMAD.MOV.U32 R4, RZ, RZ, 0x4 ;  /* 0x00000004ff047424 */ /* 0x000fe400078e00ff */
[----:B------:R1:W3:Y:S01]  /*00f0*/  LDC.64 R6, c[0x4][R0] ;  /* 0x0100000000067b82 */ /* 0x0002e20000000a00 */
[----:B------:R-:W-:Y:S02]  /*0100*/  IMAD.MOV.U32 R5, RZ, RZ, 0x0 ;  /* 0x00000000ff057424 */ /* 0x000fe400078e00ff */
[----:B0-----:R-:W-:Y:S02]  /*0110*/  IMAD.U32 R17, RZ, RZ, UR4 ;  /* 0x00000004ff117e24 */ /* 0x001fe4000f8e00ff */
[----:B-123--:R-:W-:-:S07]  /*0120*/  IMAD.WIDE R4, R2, 0x4, R4 ;  /* 0x0000000402047825 */ /* 0x00efce00078e0204 */
[----:B------:R-:W-:-:S07]  /*0130*/  LEPC R20, `(.L_x_0) ;  /* 0x000000001014794e */ /* 0x000fce0000000000 */
[----:B------:R-:W-:Y:S05]  /*0140*/  CALL.ABS.NOINC R6 ;  /* 0x0000000006007343 */ /* 0x000fea0003c00000 */
.L_x_0:
[----:B------:R-:W0:Y:S01]  /*0150*/  LDC.64 R10, c[0x0][0x3b8] ;  /* 0x0000ee00ff0a7b82 */ /* 0x000e220000000a00 */
[----:B------:R-:W1:Y:S01]  /*0160*/  LDCU UR4, c[0x0][0x3c0] ;  /* 0x00007800ff0477ac */ /* 0x000e620008000800 */
[----:B------:R-:W-:Y:S01]  /*0170*/  IADD3 R3, PT, PT, R2, -0x1, RZ ;  /* 0xffffffff02037810 */ /* 0x000fe20007ffe0ff */
[----:B------:R-:W-:Y:S05]  /*0180*/  BSSY.RECONVERGENT B1, `(.L_x_1) ;  /* 0x00000eb000017945 */ /* 0x000fea0003800200 */
[----:B------:R-:W2:Y:S01]  /*0190*/  LDC.64 R6, c[0x0][0x3b0] ;  /* 0x0000ec00ff067b82 */ /* 0x000ea20000000a00 */
[----:B0-----:R-:W-:-:S05]  /*01a0*/  VIADD R0, R10, 0xffffffff ;  /* 0xffffffff0a007836 */ /* 0x001fca0000000000 */
[----:B--2---:R-:W-:-:S04]  /*01b0*/  ISETP.NE.AND P0, PT, R0, R7, PT ;  /* 0x000000070000720c */ /* 0x004fc80003f05270 */
[----:B------:R-:W-:-:S05]  /*01c0*/  SEL R3, R3, RZ, P0 ;  /* 0x000000ff03037207 */ /* 0x000fca0000000000 */
[----:B------:R-:W-:-:S04]  /*01d0*/  IMAD.IADD R16, R3, 0x1, R6 ;  /* 0x0000000103107824 */ /* 0x000fc800078e0206 */
[----:B-1----:R-:W-:-:S05]  /*01e0*/  VIADD R0, R16, -UR4 ;  /* 0x8000000410007c36 */ /* 0x002fca0008000000 */
[----:B------:R-:W-:-:S13]  /*01f0*/  ISETP.GT.AND P0, PT, R0, R11, PT ;  /* 0x0000000b0000720c */ /* 0x000fda0003f04270 */
[----:B------:R-:W-:Y:S05]  /*0200*/  @!P0 BRA `(.L_x_2) ;  /* 0x0000000c00888947 */ /* 0x000fea0003800000 */
[----:B------:R-:W0:Y:S01]  /*0210*/  LDC.64 R8, c[0x0][0x390] ;  /* 0x0000e400ff087b82 */ /* 0x000e220000000a00 */
[----:B------:R-:W-:-:S07]  /*0220*/  IMAD.IADD R3, R16, 0x1, -R11 ;  /* 0x0000000110037824 */ /* 0x000fce00078e0a0b */
[----:B------:R-:W1:Y:S01]  /*0230*/  LDC.64 R6, c[0x0][0x3a8] ;  /* 0x0000ea00ff067b82 */ /* 0x000e620000000a00 */
[----:B0-----:R-:W-:-:S04]  /*0240*/  IMAD.WIDE R8, R18, 0x8, R8 ;  /* 0x0000000812087825 */ /* 0x001fc800078e0208 */
[----:B-1----:R-:W-:-:S07]  /*0250*/  IMAD.WIDE R6, R18, 0x4, R6 ;  /* 0x0000000412067825 */ /* 0x002fce00078e0206 */
.L_x_24:
[----:B------:R-:W-:Y:S01]  /*0260*/  VIADDMNMX R21, R16, -R17, R2, PT ;  /* 0x8000001110157246 */ /* 0x000fe20003800102 */
[----:B------:R-:W-:Y:S03]  /*0270*/  BSSY.RECONVERGENT B0, `(.L_x_3) ;  /* 0x00000cd000007945 */ /* 0x000fe60003800200 */
[----:B------:R-:W-:-:S13]  /*0280*/  ISETP.NE.AND P0, PT, R21, RZ, PT ;  /* 0x000000ff1500720c */ /* 0x000fda0003f05270 */
[----:B0-----:R-:W-:Y:S05]  /*0290*/  @!P0 BRA `(.L_x_4) ;  /* 0x0000000c00288947 */ /* 0x001fea0003800000 */
[----:B------:R-:W-:Y:S01]  /*02a0*/  VIMNMX R20, PT, PT, R2, R3, PT ;  /* 0x0000000302147248 */ /* 0x000fe20003fe0100 */
[----:B------:R-:W-:Y:S01]  /*02b0*/  BSSY.RECONVERGENT B2, `(.L_x_5) ;  /* 0x0000035000027945 */ /* 0x000fe20003800200 */
[----:B------:R-:W-:-:S03]  /*02c0*/  IMAD.MOV.U32 R13, RZ, RZ, 0x1 ;  /* 0x00000001ff0d7424 */ /* 0x000fc600078e00ff */
[----:B------:R-:W-:-:S05]  /*02d0*/  VIADD R20, R20, 0x1 ;  /* 0x0000000114147836 */ /* 0x000fca0000000000 */
[----:B------:R-:W-:-:S04]  /*02e0*/  VIMNMX.U32 R22, PT, PT, R20, 0x2, !PT ;  /* 0x0000000214167848 */ /* 0x000fc80007fe0000 */
[C---:B------:R-:W-:Y:S01]  /*02f0*/  IADD3 R10, PT, PT, R22.reuse, -0x2, RZ ;  /* 0xfffffffe160a7810 */ /* 0x040fe20007ffe0ff */
[----:B------:R-:W-:-:S03]  /*0300*/  VIADD R23, R22, 0xffffffff ;  /* 0xffffffff16177836 */ /* 0x000fc60000000000 */
[----:B------:R-:W-:-:S13]  /*0310*/  ISETP.GE.U32.AND P0, PT, R10, 0xf, PT ;  /* 0x0000000f0a00780c */ /* 0x000fda0003f06070 */
[----:B------:R-:W-:Y:S05]  /*0320*/  @!P0 BRA `(.L_x_6) ;  /* 0x0000000000b48947 */ /* 0x000fea0003800000 */
[----:B------:R-:W-:Y:S01]  /*0330*/  IADD3 R12, P0, PT, R4, 0x20, RZ ;  /* 0x00000020040c7810 */ /* 0x000fe20007f1e0ff */
[----:B------:R-:W-:Y:S01]  /*0340*/  BSSY.RECONVERGENT B3, `(.L_x_7) ;  /* 0x000002a000037945 */ /* 0x000fe20003800200 */
[----:B------:R-:W-:Y:S01]  /*0350*/  LOP3.LUT R14, R23, 0xfffffff0, RZ, 0xc0, !PT ;  /* 0xfffffff0170e7812 */ /* 0x000fe200078ec0ff */
[----:B------:R-:W-:Y:S01]  /*0360*/  IMAD.MOV.U32 R13, RZ, RZ, RZ ;  /* 0x000000ffff0d7224 */ /* 0x000fe200078e00ff */
[----:B------:R-:W-:-:S09]  /*0370*/  IADD3.X R31, PT, PT, RZ, R5, RZ, P0, !PT ;  /* 0x00000005ff1f7210 */ /* 0x000fd200007fe4ff */
.L_x_8:
[C---:B------:R-:W-:Y:S01]  /*0380*/  VIADD R15, R13.reuse, 0x1 ;  /* 0x000000010d0f7836 */ /* 0x040fe20000000000 */
[C---:B------:R-:W-:Y:S01]  /*0390*/  IADD3 R19, PT, PT, R13.reuse, 0x2, RZ ;  /* 0x000000020d137810 */ /* 0x040fe20007ffe0ff */
[----:B------:R-:W-:Y:S01]  /*03a0*/  IMAD.MOV.U32 R10, RZ, RZ, R12 ;  /* 0x000000ffff0a7224 */ /* 0x000fe200078e000c */
[C---:B------:R-:W-:Y:S01]  /*03b0*/  IADD3 R37, PT, PT, R13.reuse, 0xa, RZ ;  /* 0x0000000a0d257810 */ /* 0x040fe20007ffe0ff */
[----:B------:R-:W-:Y:S01]  /*03c0*/  IMAD.MOV.U32 R11, RZ, RZ, R31 ;  /* 0x000000ffff0b7224 */ /* 0x000fe200078e001f */
[C---:B------:R-:W-:Y:S01]  /*03d0*/  IADD3 R31, PT, PT, R13.reuse, 0x6, RZ ;  /* 0x000000060d1f7810 */ /* 0x040fe20007ffe0ff */
[C---:B------:R-:W-:Y:S02]  /*03e0*/  VIADD R25, R13.reuse, 0x3 ;  /* 0x000000030d197836 */ /* 0x040fe40000000000 */
[C---:B------:R-:W-:Y:S01]  /*03f0*/  VIADD R27, R13.reuse, 0x4 ;  /* 0x000000040d1b7836 */ /* 0x040fe20000000000 */
[----:B------:R0:W-:Y:S01]  /*0400*/  ST.E desc[UR36][R10.64+-0x1c], R15 ;  /* 0xffffe40f0a007985 */ /* 0x0001e2000c101924 */
[----:B------:R-:W-:-:S02]  /*0410*/  VIADD R29, R13, 0x5 ;  /* 0x000000050d1d7836 */ /* 0x000fc40000000000 */
[C---:B------:R-:W-:Y:S01]  /*0420*/  VIADD R33, R13.reuse, 0x7 ;  /* 0x000000070d217836 */ /* 0x040fe20000000000 */
[----:B------:R1:W-:Y:S01]  /*0430*/  ST.E desc[UR36][R10.64+-0x18], R19 ;  /* 0xffffe8130a007985 */ /* 0x0003e2000c101924 */
[C---:B------:R-:W-:Y:S02]  /*0440*/  VIADD R35, R13.reuse, 0x8 ;  /* 0x000000080d237836 */ /* 0x040fe40000000000 */
[C---:B------:R-:W-:Y:S01]  /*0450*/  VIADD R12, R13.reuse, 0xb ;  /* 0x0000000b0d0c7836 */ /* 0x040fe20000000000 */
[----:B------:R2:W-:Y:S04]  /*0460*/  ST.E desc[UR36][R10.64+-0x14], R25 ;  /* 0xffffec190a007985 */ /* 0x0005e8000c101924 */
[----:B------:R3:W-:Y:S01]  /*0470*/  ST.E desc[UR36][R10.64+-0x10], R27 ;  /* 0xfffff01b0a007985 */ /* 0x0007e2000c101924 */
[----:B0-----:R-:W-:-:S03]  /*0480*/  VIADD R15, R13, 0x9 ;  /* 0x000000090d0f7836 */ /* 0x001fc60000000000 */
[----:B------:R0:W-:Y:S01]  /*0490*/  ST.E desc[UR36][R10.64+-0xc], R29 ;  /* 0xfffff41d0a007985 */ /* 0x0001e2000c101924 */
[C---:B-1----:R-:W-:Y:S02]  /*04a0*/  VIADD R19, R13.reuse, 0xc ;  /* 0x0000000c0d137836 */ /* 0x042fe40000000000 */
[C---:B--2---:R-:W-:Y:S01]  /*04b0*/  VIADD R25, R13.reuse, 0xd ;  /* 0x0000000d0d197836 */ /* 0x044fe20000000000 */
[----:B------:R-:W-:Y:S01]  /*04c0*/  ST.E desc[UR36][R10.64+-0x4], R33 ;  /* 0xfffffc210a007985 */ /* 0x000fe2000c101924 */
[----:B---3--:R-:W-:-:S03]  /*04d0*/  IADD3 R27, PT, PT, R13, 0xe, RZ ;  /* 0x0000000e0d1b7810 */ /* 0x008fc60007ffe0ff */
[----:B------:R-:W-:Y:S01]  /*04e0*/  ST.E desc[UR36][R10.64], R35 ;  /* 0x000000230a007985 */ /* 0x000fe2000c101924 */
[----:B0-----:R-:W-:-:S03]  /*04f0*/  VIADD R29, R13, 0xf ;  /* 0x0000000f0d1d7836 */ /* 0x001fc60000000000 */
[----:B------:R-:W-:Y:S01]  /*0500*/  ST.E desc[UR36][R10.64+0x4], R15 ;  /* 0x0000040f0a007985 */ /* 0x000fe2000c101924 */
[----:B------:R-:W-:-:S03]  /*0510*/  VIADD R13, R13, 0x10 ;  /* 0x000000100d0d7836 */ /* 0x000fc60000000000 */
[----:B------:R-:W-:Y:S02]  /*0520*/  ST.E desc[UR36][R10.64+0x8], R37 ;  /* 0x000008250a007985 */ /* 0x000fe4000c101924 */
[----:B------:R-:W-:Y:S02]  /*0530*/  ISETP.NE.AND P0, PT, R13, R14, PT ;  /* 0x0000000e0d00720c */ /* 0x000fe40003f05270 */
[----:B------:R-:W-:Y:S04]  /*0540*/  ST.E desc[UR36][R10.64+0x10], R19 ;  /* 0x000010130a007985 */ /* 0x000fe8000c101924 */
[----:B------:R-:W-:Y:S04]  /*0550*/  ST.E desc[UR36][R10.64+0x14], R25 ;  /* 0x000014190a007985 */ /* 0x000fe8000c101924 */
[----:B------:R-:W-:Y:S04]  /*0560*/  ST.E desc[UR36][R10.64+0x18], R27 ;  /* 0x0000181b0a007985 */ /* 0x000fe8000c101924 */
[----:B------:R-:W-:Y:S04]  /*0570*/  ST.E desc[UR36][R10.64+0x1c], R29 ;  /* 0x00001c1d0a007985 */ /* 0x000fe8000c101924 */
[----:B------:R-:W-:Y:S04]  /*0580*/  ST.E desc[UR36][R10.64+0x20], R13 ;  /* 0x0000200d0a007985 */ /* 0x000fe8000c101924 */
[----:B------:R0:W-:Y:S04]  /*0590*/  ST.E desc[UR36][R10.64+0xc], R12 ;  /* 0x00000c0c0a007985 */ /* 0x0001e8000c101924 */
[----:B------:R1:W-:Y:S01]  /*05a0*/  ST.E desc[UR36][R10.64+-0x8], R31 ;  /* 0xfffff81f0a007985 */ /* 0x0003e2000c101924 */
[----:B0-----:R-:W-:-:S05]  /*05b0*/  IADD3 R12, P1, PT, R10, 0x40, RZ ;  /* 0x000000400a0c7810 */ /* 0x001fca0007f3e0ff */
[----:B-1----:R-:W-:Y:S01]  /*05c0*/  IMAD.X R31, RZ, RZ, R11, P1 ;  /* 0x000000ffff1f7224 */ /* 0x002fe200008e060b */
[----:B------:R-:W-:Y:S07]  /*05d0*/  @P0 BRA `(.L_x_8) ;  /* 0xfffffffc00680947 */ /* 0x000fee000383ffff */
[----:B------:R-:W-:Y:S05]  /*05e0*/  BSYNC.RECONVERGENT B3 ;  /* 0x0000000000037941 */ /* 0x000fea0003800200 */
.L_x_7:
[----:B------:R-:W-:-:S07]  /*05f0*/  IADD3 R13, PT, PT, R13, 0x1, RZ ;  /* 0x000000010d0d7810 */ /* 0x000fce0007ffe0ff */
.L_x_6:
[----:B------:R-:W-:Y:S05]  /*0600*/  BSYNC.RECONVERGENT B2 ;  /* 0x0000000000027941 */ /* 0x000fea0003800200 */
.L_x_5:
[----:B------:R-:W-:Y:S01]  /*0610*/  LOP3.LUT P0, RZ, R23, 0xf, RZ, 0xc0, !PT ;  /* 0x0000000f17ff7812 */ /* 0x000fe2000780c0ff */
[----:B------:R-:W-:-:S12]  /*0620*/  BSSY.RECONVERGENT B2, `(.L_x_9) ;  /* 0x0000038000027945 */ /* 0x000fd80003800200 */
[----:B------:R-:W-:Y:S05]  /*0630*/  @!P0 BRA `(.L_x_10) ;  /* 0x0000000000d88947 */ /* 0x000fea0003800000 */
[----:B------:R-:W-:Y:S01]  /*0640*/  VIADD R11, R22, 0xf ;  /* 0x0000000f160b7836 */ /* 0x000fe20000000000 */
[----:B------:R-:W-:Y:S04]  /*0650*/  BSSY.RECONVERGENT B3, `(.L_x_11) ;  /* 0x0000017000037945 */ /* 0x000fe80003800200 */
[C---:B------:R-:W-:Y:S02]  /*0660*/  LOP3.LUT R10, R11.reuse, 0xf, RZ, 0xc0, !PT ;  /* 0x0000000f0b0a7812 */ /* 0x040fe400078ec0ff */
[----:B------:R-:W-:-:S03]  /*0670*/  LOP3.LUT P1, RZ, R11, 0x7, RZ, 0xc0, !PT ;  /* 0x000000070bff7812 */ /* 0x000fc6000782c0ff */
[----:B------:R-:W-:-:S05]  /*0680*/  VIADD R10, R10, 0xffffffff ;  /* 0xffffffff0a0a7836 */ /* 0x000fca0000000000 */
[----:B------:R-:W-:-:S13]  /*0690*/  ISETP.GE.U32.AND P0, PT, R10, 0x7, PT ;  /* 0x000000070a00780c */ /* 0x000fda0003f06070 */
[----:B------:R-:W-:Y:S05]  /*06a0*/  @!P0 BRA `(.L_x_12) ;  /* 0x0000000000448947 */ /* 0x000fea0003800000 */
[C---:B------:R-:W-:Y:S01]  /*06b0*/  VIADD R15, R13.reuse, 0x1 ;  /* 0x000000010d0f7836 */ /* 0x040fe20000000000 */
[C---:B------:R-:W-:Y:S01]  /*06c0*/  IADD3 R19, PT, PT, R13.reuse, 0x2, RZ ;  /* 0x000000020d137810 */ /* 0x040fe20007ffe0ff */
[C---:B------:R-:W-:Y:S01]  /*06d0*/  IMAD.WIDE.U32 R10, R13.reuse, 0x4, R4 ;  /* 0x000000040d0a7825 */ /* 0x040fe200078e0004 */
[----:B------:R-:W-:-:S03]  /*06e0*/  IADD3 R31, PT, PT, R13, 0x6, RZ ;  /* 0x000000060d1f7810 */ /* 0x000fc60007ffe0ff */
[C---:B------:R-:W-:Y:S01]  /*06f0*/  VIADD R25, R13.reuse, 0x3 ;  /* 0x000000030d197836 */ /* 0x040fe20000000000 */
[----:B------:R-:W-:Y:S01]  /*0700*/  ST.E desc[UR36][R10.64+0x4], R15 ;  /* 0x0000040f0a007985 */ /* 0x000fe2000c101924 */
[C---:B------:R-:W-:Y:S02]  /*0710*/  VIADD R27, R13.reuse, 0x4 ;  /* 0x000000040d1b7836 */ /* 0x040fe40000000000 */
[C---:B------:R-:W-:Y:S01]  /*0720*/  VIADD R29, R13.reuse, 0x5 ;  /* 0x000000050d1d7836 */ /* 0x040fe20000000000 */
[----:B------:R-:W-:Y:S01]  /*0730*/  ST.E desc[UR36][R10.64+0x8], R19 ;  /* 0x000008130a007985 */ /* 0x000fe2000c101924 */
[----:B------:R-:W-:-:S03]  /*0740*/  VIADD R33, R13, 0x7 ;  /* 0x000000070d217836 */ /* 0x000fc60000000000 */
[----:B------:R-:W-:Y:S04]  /*0750*/  ST.E desc[UR36][R10.64+0xc], R25 ;  /* 0x00000c190a007985 */ /* 0x000fe8000c101924 */
[----:B------:R-:W-:Y:S04]  /*0760*/  ST.E desc[UR36][R10.64+0x10], R27 ;  /* 0x0000101b0a007985 */ /* 0x000fe8000c101924 */
[----:B------:R-:W-:Y:S04]  /*0770*/  ST.E desc[UR36][R10.64+0x14], R29 ;  /* 0x0000141d0a007985 */ /* 0x000fe8000c101924 */
[----:B------:R-:W-:Y:S04]  /*0780*/  ST.E desc[UR36][R10.64+0x18], R31 ;  /* 0x0000181f0a007985 */ /* 0x000fe8000c101924 */
[----:B------:R-:W-:Y:S04]  /*0790*/  ST.E desc[UR36][R10.64+0x1c], R33 ;  /* 0x00001c210a007985 */ /* 0x000fe8000c101924 */
[----:B------:R0:W-:Y:S02]  /*07a0*/  ST.E desc[UR36][R10.64], R13 ;  /* 0x0000000d0a007985 */ /* 0x0001e4000c101924 */
[----:B0-----:R-:W-:-:S07]  /*07b0*/  VIADD R13, R13, 0x8 ;  /* 0x000000080d0d7836 */ /* 0x001fce0000000000 */
.L_x_12:
[----:B------:R-:W-:Y:S05]  /*07c0*/  BSYNC.RECONVERGENT B3 ;  /* 0x0000000000037941 */ /* 0x000fea0003800200 */
.L_x_11:
[----:B------:R-:W-:Y:S05]  /*07d0*/  @!P1 BRA `(.L_x_10) ;  /* 0x0000000000709947 */ /* 0x000fea0003800000 */
[----:B------:R-:W-:Y:S01]  /*07e0*/  VIADD R10, R22, 0x7 ;  /* 0x00000007160a7836 */ /* 0x000fe20000000000 */
[----:B------:R-:W-:Y:S04]  /*07f0*/  BSSY.RECONVERGENT B3, `(.L_x_13) ;  /* 0x0000010000037945 */ /* 0x000fe80003800200 */
[C---:B------:R-:W-:Y:S02]  /*0800*/  LOP3.LUT R11, R10.reuse, 0x7, RZ, 0xc0, !PT ;  /* 0x000000070a0b7812 */ /* 0x040fe400078ec0ff */
[----:B------:R-:W-:Y:S02]  /*0810*/  LOP3.LUT R12, R10, 0x3, RZ, 0xc0, !PT ;  /* 0x000000030a0c7812 */ /* 0x000fe400078ec0ff */
[----:B------:R-:W-:Y:S02]  /*0820*/  IADD3 R11, PT, PT, R11, -0x1, RZ ;  /* 0xffffffff0b0b7810 */ /* 0x000fe40007ffe0ff */
[----:B------:R-:W-:-:S02]  /*0830*/  ISETP.NE.AND P1, PT, R12, RZ, PT ;  /* 0x000000ff0c00720c */ /* 0x000fc40003f25270 */
[----:B------:R-:W-:-:S13]  /*0840*/  ISETP.GE.U32.AND P0, PT, R11, 0x3, PT ;  /* 0x000000030b00780c */ /* 0x000fda0003f06070 */
[----:B------:R-:W-:Y:S05]  /*0850*/  @!P0 BRA `(.L_x_14) ;  /* 0x0000000000248947 */ /* 0x000fea0003800000 */
[C---:B------:R-:W-:Y:S02]  /*0860*/  VIADD R15, R13.reuse, 0x1 ;  /* 0x000000010d0f7836 */ /* 0x040fe40000000000 */
[----:B------:R-:W-:-:S04]  /*0870*/  IMAD.WIDE.U32 R10, R13, 0x4, R4 ;  /* 0x000000040d0a7825 */ /* 0x000fc800078e0004 */
[C---:B------:R-:W-:Y:S01]  /*0880*/  VIADD R19, R13.reuse, 0x2 ;  /* 0x000000020d137836 */ /* 0x040fe20000000000 */
[----:B------:R-:W-:Y:S01]  /*0890*/  ST.E desc[UR36][R10.64+0x4], R15 ;  /* 0x0000040f0a007985 */ /* 0x000fe2000c101924 */
[----:B------:R-:W-:-:S03]  /*08a0*/  VIADD R25, R13, 0x3 ;  /* 0x000000030d197836 */ /* 0x000fc60000000000 */
[----:B------:R-:W-:Y:S04]  /*08b0*/  ST.E desc[UR36][R10.64+0x8], R19 ;  /* 0x000008130a007985 */ /* 0x000fe8000c101924 */
[----:B------:R-:W-:Y:S04]  /*08c0*/  ST.E desc[UR36][R10.64+0xc], R25 ;  /* 0x00000c190a007985 */ /* 0x000fe8000c101924 */
[----:B------:R0:W-:Y:S02]  /*08d0*/  ST.E desc[UR36][R10.64], R13 ;  /* 0x0000000d0a007985 */ /* 0x0001e4000c101924 */
[----:B0-----:R-:W-:-:S07]  /*08e0*/  IADD3 R13, PT, PT, R13, 0x4, RZ ;  /* 0x000000040d0d7810 */ /* 0x001fce0007ffe0ff */
.L_x_14:
[----:B------:R-:W-:Y:S05]  /*08f0*/  BSYNC.RECONVERGENT B3 ;  /* 0x0000000000037941 */ /* 0x000fea0003800200 */
.L_x_13:
[----:B------:R-:W-:Y:S05]  /*0900*/  @!P1 BRA `(.L_x_10) ;  /* 0x0000000000249947 */ /* 0x000fea0003800000 */
[----:B------:R-:W-:Y:S01]  /*0910*/  IMAD.WIDE.U32 R10, R13, 0x4, R4 ;  /* 0x000000040d0a7825 */ /* 0x000fe200078e0004 */
[----:B------:R-:W-:-:S04]  /*0920*/  ISETP.NE.AND P0, PT, R12, 0x1, PT ;  /* 0x000000010c00780c */ /* 0x000fc80003f05270 */
[----:B------:R0:W-:Y:S09]  /*0930*/  ST.E desc[UR36][R10.64], R13 ;  /* 0x0000000d0a007985 */ /* 0x0001f2000c101924 */
[----:B------:R-:W-:Y:S05]  /*0940*/  @!P0 BRA `(.L_x_10) ;  /* 0x0000000000148947 */ /* 0x000fea0003800000 */
[----:B------:R-:W-:Y:S01]  /*0950*/  ISETP.NE.AND P0, PT, R12, 0x2, PT ;  /* 0x000000020c00780c */ /* 0x000fe20003f05270 */
[----:B------:R-:W-:-:S05]  /*0960*/  VIADD R15, R13, 0x1 ;  /* 0x000000010d0f7836 */ /* 0x000fca0000000000 */
[----:B------:R1:W-:Y:S07]  /*0970*/  ST.E desc[UR36][R10.64+0x4], R15 ;  /* 0x0000040f0a007985 */ /* 0x0003ee000c101924 */
[----:B0-----:R-:W-:-:S05]  /*0980*/  @P0 VIADD R13, R13, 0x2 ;  /* 0x000000020d0d0836 */ /* 0x001fca0000000000 */
[----:B------:R1:W-:Y:S02]  /*0990*/  @P0 ST.E desc[UR36][R10.64+0x8], R13 ;  /* 0x0000080d0a000985 */ /* 0x0003e4000c101924 */
.L_x_10:
[----:B------:R-:W-:Y:S05]  /*09a0*/  BSYNC.RECONVERGENT B2 ;  /* 0x0000000000027941 */ /* 0x000fea0003800200 */
.L_x_9:
[----:B------:R-:W-:Y:S01]  /*09b0*/  LOP3.LUT R23, R23, 0xfffffffe, RZ, 0xc0, !PT ;  /* 0xfffffffe17177812 */ /* 0x000fe200078ec0ff */
[----:B------:R-:W-:Y:S01]  /*09c0*/  IMAD.MOV.U32 R25, RZ, RZ, 0x1 ;  /* 0x00000001ff197424 */ /* 0x000fe200078e00ff */
[----:B------:R-:W-:-:S07]  /*09d0*/  SHF.R.S32.HI R26, RZ, 0x1f, R17 ;  /* 0x0000001fff1a7819 */ /* 0x000fce0000011411 */
.L_x_21:
[----:B------:R-:W2:Y:S01]  /*09e0*/  LDCU.64 UR4, c[0x0][0x380] ;  /* 0x00007000ff0477ac */ /* 0x000ea20008000a00 */
[----:B------:R3:W-:Y:S01]  /*09f0*/  ST.E desc[UR36][R4.64], R25 ;  /* 0x0000001904007985 */ /* 0x0007e2000c101924 */
[----:B------:R-:W-:Y:S01]  /*0a00*/  ISETP.GE.U32.AND P0, PT, R20, 0x3, PT ;  /* 0x000000031400780c */ /* 0x000fe20003f06070 */
[----:B------:R-:W-:Y:S01]  /*0a10*/  BSSY.RECONVERGENT B2, `(.L_x_15) ;  /* 0x0000038000027945 */ /* 0x000fe20003800200 */
[----:B------:R-:W-:Y:S01]  /*0a20*/  IADD3 R24, PT, PT, R25, -0x1, RZ ;  /* 0xffffffff19187810 */ /* 0x000fe20007ffe0ff */
[----:B01----:R-:W-:Y:S02]  /*0a30*/  IMAD.MOV.U32 R13, RZ, RZ, 0x1 ;  /* 0x00000001ff0d7424 */ /* 0x003fe400078e00ff */
[----:B------:R-:W-:Y:S01]  /*0a40*/  IMAD.MOV.U32 R19, RZ, RZ, R25 ;  /* 0x000000ffff137224 */ /* 0x000fe200078e0019 */
[----:B--2---:R-:W-:-:S04]  /*0a50*/  IADD3 R10, P1, P2, R24, UR4, R17 ;  /* 0x00000004180a7c10 */ /* 0x004fc8000fa3e011 */
[----:B------:R-:W-:-:S03]  /*0a60*/  IADD3.X R11, PT, PT, RZ, UR5, R26, P1, P2 ;  /* 0x00000005ff0b7c10 */ /* 0x000fc60008fe441a */
[----:B---3--:R-:W-:Y:S06]  /*0a70*/  @!P0 BRA `(.L_x_16) ;  /* 0x0000000000c48947 */ /* 0x008fec0003800000 */
[----:B------:R-:W-:Y:S01]  /*0a80*/  BSSY.RECONVERGENT B3, `(.L_x_17) ;  /* 0x000002f000037945 */ /* 0x000fe20003800200 */
[----:B------:R-:W-:Y:S01]  /*0a90*/  IMAD.MOV.U32 R27, RZ, RZ, 0x1 ;  /* 0x00000001ff1b7424 */ /* 0x000fe200078e00ff */
[----:B------:R-:W-:-:S07]  /*0aa0*/  MOV R19, R25 ;  /* 0x0000001900137202 */ /* 0x000fce0000000f00 */
.L_x_18:
[----:B------:R-:W2:Y:S01]  /*0ab0*/  LDG.E.64 R14, desc[UR36][R8.64] ;  /* 0x00000024080e7981 */ /* 0x000ea2000c1e1b00 */
[----:B------:R-:W-:-:S03]  /*0ac0*/  VIADD R13, R27, 0xffffffff ;  /* 0xffffffff1b0d7836 */ /* 0x000fc60000000000 */
[----:B------:R-:W3:Y:S02]  /*0ad0*/  LDG.E.U8 R29, desc[UR36][R10.64] ;  /* 0x000000240a1d7981 */ /* 0x000ee4000c1e1100 */
[----:B--2---:R-:W-:Y:S01]  /*0ae0*/  IADD3 R14, P0, PT, R13, R14, RZ ;  /* 0x0000000e0d0e7210 */ /* 0x004fe20007f1e0ff */
[----:B------:R-:W-:-:S04]  /*0af0*/  IMAD.WIDE.U32 R12, R27, 0x4, R4 ;  /* 0x000000041b0c7825 */ /* 0x000fc800078e0004 */
[----:B------:R-:W-:Y:S01]  /*0b00*/  IMAD.X R15, RZ, RZ, R15, P0 ;  /* 0x000000ffff0f7224 */ /* 0x000fe200000e060f */
[----:B------:R-:W2:Y:S04]  /*0b10*/  LD.E R28, desc[UR36][R12.64] ;  /* 0x000000240c1c7980 */ /* 0x000ea8000c101900 */
[----:B------:R-:W3:Y:S01]  /*0b20*/  LD.E.U8 R14, desc[UR36][R14.64] ;  /* 0x000000240e0e7980 */ /* 0x000ee2000c101100 */
[----:B------:R-:W-:Y:S01]  /*0b30*/  VIADD R18, R24, 0x1 ;  /* 0x0000000118127836 */ /* 0x000fe20000000000 */
[----:B--2---:R-:W-:-:S04]  /*0b40*/  ISETP.GE.AND P0, PT, R28, R19, PT ;  /* 0x000000131c00720c */ /* 0x004fc80003f06270 */
[CC--:B---3--:R-:W-:Y:S02]  /*0b50*/  ISETP.NE.OR P2, PT, R14.reuse, R29.reuse, P0 ;  /* 0x0000001d0e00720c */ /* 0x0c8fe40000745670 */
[----:B------:R-:W-:-:S07]  /*0b60*/  ISETP.NE.OR P1, PT, R14, R29, !P0 ;  /* 0x0000001d0e00720c */ /* 0x000fce0004725670 */
[----:B------:R-:W-:-:S04]  /*0b70*/  @P0 MOV R29, R18 ;  /* 0x00000012001d0202 */ /* 0x000fc80000000f00 */
[--C-:B------:R-:W-:Y:S02]  /*0b80*/  @!P2 IMAD.MOV R18, RZ, RZ, R24.reuse ;  /* 0x000000ffff12a224 */ /* 0x100fe400078e0218 */
[----:B------:R-:W-:Y:S02]  /*0b90*/  @!P1 IMAD.MOV R29, RZ, RZ, R24 ;  /* 0x000000ffff1d9224 */ /* 0x000fe400078e0218 */
[----:B------:R-:W2:Y:S02]  /*0ba0*/  LD.E R24, desc[UR36][R12.64+0x4] ;  /* 0x000004240c187980 */ /* 0x000ea4000c101900 */
[----:B------:R-:W-:Y:S01]  /*0bb0*/  @P0 IMAD.MOV.U32 R14, RZ, RZ, R29 ;  /* 0x000000ffff0e0224 */ /* 0x000fe200078e001d */
[----:B------:R-:W-:-:S04]  /*0bc0*/  @!P0 VIADDMNMX.U32 R29, R28, 0x1, R18, PT ;  /* 0x000000011c1d8846 */ /* 0x000fc80003800012 */
[----:B------:R-:W-:-:S05]  /*0bd0*/  @P0 VIADDMNMX.U32 R29, R19, 0x1, R14, PT ;  /* 0x00000001131d0846 */ /* 0x000fca000380000e */
[----:B------:R0:W-:Y:S01]  /*0be0*/  ST.E desc[UR36][R12.64], R29 ;  /* 0x0000001d0c007985 */ /* 0x0001e2000c101924 */
[----:B--2---:R-:W-:-:S13]  /*0bf0*/  ISETP.GE.AND P0, PT, R24, R29, PT ;  /* 0x0000001d1800720c */ /* 0x004fda0003f06270 */
[----:B------:R-:W2:Y:S04]  /*0c00*/  @!P0 LDG.E.64 R14, desc[UR36][R8.64] ;  /* 0x00000024080e8981 */ /* 0x000ea8000c1e1b00 */
[----:B------:R-:W3:Y:S04]  /*0c10*/  @P0 LDG.E.64 R18, desc[UR36][R8.64] ;  /* 0x0000002408120981 */ /* 0x000ee8000c1e1b00 */
[----:B------:R-:W4:Y:S04]  /*0c20*/  @P0 LDG.E.U8 R31, desc[UR36][R10.64] ;  /* 0x000000240a1f0981 */ /* 0x000f28000c1e1100 */
[----:B------:R-:W5:Y:S01]  /*0c30*/  @!P0 LDG.E.U8 R33, desc[UR36][R10.64] ;  /* 0x000000240a218981 */ /* 0x000f62000c1e1100 */
[----:B--2---:R-:W-:-:S02]  /*0c40*/  @!P0 IADD3 R14, P2, PT, R14, R27, RZ ;  /* 0x0000001b0e0e8210 */ /* 0x004fc40007f5e0ff */
[----:B---3--:R-:W-:-:S03]  /*0c50*/  @P0 IADD3 R18, P1, PT, R18, R27, RZ ;  /* 0x0000001b12120210 */ /* 0x008fc60007f3e0ff */
[----:B------:R-:W-:Y:S01]  /*0c60*/  @!P0 IMAD.X R15, RZ, RZ, R15, P2 ;  /* 0x000000ffff0f8224 */ /* 0x000fe200010e060f */
[----:B------:R-:W-:-:S04]  /*0c70*/  @P0 IADD3.X R19, PT, PT, RZ, R19, RZ, P1, !PT ;  /* 0x00000013ff130210 */ /* 0x000fc80000ffe4ff */
[----:B------:R-:W5:Y:S04]  /*0c80*/  @!P0 LD.E.U8 R14, desc[UR36][R14.64] ;  /* 0x000000240e0e8980 */ /* 0x000f68000c101100 */
[----:B------:R-:W4:Y:S01]  /*0c90*/  @P0 LD.E.U8 R18, desc[UR36][R18.64] ;  /* 0x0000002412120980 */ /* 0x000f22000c101100 */
[----:B------:R-:W-:Y:S01]  /*0ca0*/  VIADD R30, R28, 0x1 ;  /* 0x000000011c1e7836 */ /* 0x000fe20000000000 */
[----:B-----5:R-:W-:Y:S02]  /*0cb0*/  ISETP.NE.OR P1, PT, R14, R33, P0 ;  /* 0x000000210e00720c */ /* 0x020fe40000725670 */
[----:B----4-:R-:W-:Y:S01]  /*0cc0*/  ISETP.NE.OR P2, PT, R18, R31, !P0 ;  /* 0x0000001f1200720c */ /* 0x010fe20004745670 */
[----:B------:R-:W-:-:S10]  /*0cd0*/  @!P0 IMAD.MOV.U32 R31, RZ, RZ, R30 ;  /* 0x000000ffff1f8224 */ /* 0x000fd400078e001e */
[----:B------:R-:W-:Y:S02]  /*0ce0*/  @!P1 IMAD.MOV R31, RZ, RZ, R28 ;  /* 0x000000ffff1f9224 */ /* 0x000fe400078e021c */
[----:B------:R-:W-:-:S04]  /*0cf0*/  @!P2 IADD3 R30, PT, PT, R28, RZ, RZ ;  /* 0x000000ff1c1ea210 */ /* 0x000fc80007ffe0ff */
[----:B------:R-:W-:Y:S02]  /*0d00*/  @P0 VIADDMNMX.U32 R19, R29, 0x1, R30, PT ;  /* 0x000000011d130846 */ /* 0x000fe4000380001e */
[----:B------:R-:W-:Y:S01]  /*0d10*/  @!P0 VIADDMNMX.U32 R19, R24, 0x1, R31, PT ;  /* 0x0000000118138846 */ /* 0x000fe2000380001f */
[----:B------:R-:W-:-:S04]  /*0d20*/  VIADD R14, R27, 0x1 ;  /* 0x000000011b0e7836 */ /* 0x000fc80000000000 */
[----:B------:R0:W-:Y:S01]  /*0d30*/  ST.E desc[UR36][R12.64+0x4], R19 ;  /* 0x000004130c007985 */ /* 0x0001e2000c101924 */
[----:B------:R-:W-:Y:S01]  /*0d40*/  ISETP.NE.AND P0, PT, R14, R23, PT ;  /* 0x000000170e00720c */ /* 0x000fe20003f05270 */
[----:B------:R-:W-:-:S12]  /*0d50*/  VIADD R27, R27, 0x2 ;  /* 0x000000021b1b7836 */ /* 0x000fd80000000000 */
[----:B0-----:R-:W-:Y:S05]  /*0d60*/  @P0 BRA `(.L_x_18) ;  /* 0xfffffffc00500947 */ /* 0x001fea000383ffff */
[----:B------:R-:W-:Y:S05]  /*0d70*/  BSYNC.RECONVERGENT B3 ;  /* 0x0000000000037941 */ /* 0x000fea0003800200 */
.L_x_17:
[----:B------:R-:W-:-:S07]  /*0d80*/  MOV R13, R27 ;  /* 0x0000001b000d7202 */ /* 0x000fce0000000f00 */
.L_x_16:
[----:B------:R-:W-:Y:S05]  /*0d90*/  BSYNC.RECONVERGENT B2 ;  /* 0x0000000000027941 */ /* 0x000fea0003800200 */
.L_x_15:
[----:B------:R-:W-:Y:S01]  /*0da0*/  LOP3.LUT R12, R22, 0x1, RZ, 0xc0, !PT ;  /* 0x00000001160c7812 */ /* 0x000fe200078ec0ff */
[----:B------:R-:W-:Y:S03]  /*0db0*/  BSSY.RECONVERGENT B2, `(.L_x_19) ;  /* 0x0000015000027945 */ /* 0x000fe60003800200 */
[----:B------:R-:W-:-:S13]  /*0dc0*/  ISETP.NE.U32.AND P0, PT, R12, 0x1, PT ;  /* 0x000000010c00780c */ /* 0x000fda0003f05070 */
[----:B------:R-:W-:Y:S05]  /*0dd0*/  @!P0 BRA `(.L_x_20) ;  /* 0x0000000000488947 */ /* 0x000fea0003800000 */
[----:B------:R-:W2:Y:S01]  /*0de0*/  LDG.E.64 R14, desc[UR36][R8.64] ;  /* 0x00000024080e7981 */ /* 0x000ea2000c1e1b00 */
[C---:B------:R-:W-:Y:S02]  /*0df0*/  VIADD R27, R13.reuse, 0xffffffff ;  /* 0xffffffff0d1b7836 */ /* 0x040fe40000000000 */
[----:B------:R-:W-:Y:S01]  /*0e00*/  IMAD.WIDE.U32 R12, R13, 0x4, R4 ;  /* 0x000000040d0c7825 */ /* 0x000fe200078e0004 */
[----:B------:R-:W3:Y:S04]  /*0e10*/  LDG.E.U8 R11, desc[UR36][R10.64] ;  /* 0x000000240a0b7981 */ /* 0x000ee8000c1e1100 */
[----:B------:R-:W4:Y:S01]  /*0e20*/  LD.E R28, desc[UR36][R12.64] ;  /* 0x000000240c1c7980 */ /* 0x000f22000c101900 */
[----:B--2---:R-:W-:-:S05]  /*0e30*/  IADD3 R14, P0, PT, R27, R14, RZ ;  /* 0x0000000e1b0e7210 */ /* 0x004fca0007f1e0ff */
[----:B------:R-:W-:-:S05]  /*0e40*/  IMAD.X R15, RZ, RZ, R15, P0 ;  /* 0x000000ffff0f7224 */ /* 0x000fca00000e060f */
[----:B------:R-:W3:Y:S01]  /*0e50*/  LD.E.U8 R14, desc[UR36][R14.64] ;  /* 0x000000240e0e7980 */ /* 0x000ee2000c101100 */
[----:B----4-:R-:W-:Y:S01]  /*0e60*/  ISETP.GE.AND P0, PT, R28, R19, PT ;  /* 0x000000131c00720c */ /* 0x010fe20003f06270 */
[----:B------:R-:W-:-:S12]  /*0e70*/  VIADD R18, R24, 0x1 ;  /* 0x0000000118127836 */ /* 0x000fd80000000000 */
[----:B------:R-:W-:Y:S02]  /*0e80*/  @!P0 MOV R27, R18 ;  /* 0x00000012001b8202 */ /* 0x000fe40000000f00 */
[CC--:B---3--:R-:W-:Y:S02]  /*0e90*/  ISETP.NE.OR P2, PT, R14.reuse, R11.reuse, !P0 ;  /* 0x0000000b0e00720c */ /* 0x0c8fe40004745670 */
[----:B------:R-:W-:-:S11]  /*0ea0*/  ISETP.NE.OR P1, PT, R14, R11, P0 ;  /* 0x0000000b0e00720c */ /* 0x000fd60000725670 */
[--C-:B------:R-:W-:Y:S02]  /*0eb0*/  @!P2 IMAD.MOV R18, RZ, RZ, R24.reuse ;  /* 0x000000ffff12a224 */ /* 0x100fe400078e0218 */
[----:B------:R-:W-:-:S03]  /*0ec0*/  @!P1 IMAD.MOV R27, RZ, RZ, R24 ;  /* 0x000000ffff1b9224 */ /* 0x000fc600078e0218 */
[----:B------:R-:W-:Y:S02]  /*0ed0*/  @P0 VIADDMNMX.U32 R11, R19, 0x1, R18, PT ;  /* 0x00000001130b0846 */ /* 0x000fe40003800012 */
[----:B------:R-:W-:-:S05]  /*0ee0*/  @!P0 VIADDMNMX.U32 R11, R28, 0x1, R27, PT ;  /* 0x000000011c0b8846 */ /* 0x000fca000380001b */
[----:B------:R0:W-:Y:S02]  /*0ef0*/  ST.E desc[UR36][R12.64], R11 ;  /* 0x0000000b0c007985 */ /* 0x0001e4000c101924 */
.L_x_20:
[----:B------:R-:W-:Y:S05]  /*0f00*/  BSYNC.RECONVERGENT B2 ;  /* 0x0000000000027941 */ /* 0x000fea0003800200 */
.L_x_19:
[----:B------:R-:W-:-:S05]  /*0f10*/  VIADD R25, R25, 0x1 ;  /* 0x0000000119197836 */ /* 0x000fca0000000000 */
[----:B------:R-:W-:-:S13]  /*0f20*/  ISETP.NE.AND P0, PT, R25, R22, PT ;  /* 0x000000161900720c */ /* 0x000fda0003f05270 */
[----:B------:R-:W-:Y:S05]  /*0f30*/  @P0 BRA `(.L_x_21) ;  /* 0xfffffff800a80947 */ /* 0x000fea000383ffff */
.L_x_4:
[----:B------:R-:W-:Y:S05]  /*0f40*/  BSYNC.RECONVERGENT B0 ;  /* 0x0000000000007941 */ /* 0x000fea0003800200 */
.L_x_3:
[----:B0-----:R-:W-:Y:S01]  /*0f50*/  IMAD.WIDE R10, R21, 0x4, R4 ;  /* 0x00000004150a7825 */ /* 0x001fe200078e0204 */
[----:B------:R-:W0:Y:S05]  /*0f60*/  LDCU UR4, c[0x0][0x3c0] ;  /* 0x00007800ff0477ac */ /* 0x000e2a0008000800 */
[----:B------:R-:W0:Y:S01]  /*0f70*/  LD.E R10, desc[UR36][R10.64] ;  /* 0x000000240a0a7980 */ /* 0x000e22000c101900 */
[----:B------:R-:W-:Y:S01]  /*0f80*/  BSSY.RECONVERGENT B0, `(.L_x_22) ;  /* 0x0000006000007945 */ /* 0x000fe20003800200 */
[----:B0-----:R-:W-:-:S13]  /*0f90*/  ISETP.GT.AND P0, PT, R10, UR4, PT ;  /* 0x000000040a007c0c */ /* 0x001fda000bf04270 */
[----:B------:R-:W-:Y:S05]  /*0fa0*/  @P0 BRA `(.L_x_23) ;  /* 0x00000000000c0947 */ /* 0x000fea0003800000 */
[----:B------:R-:W2:Y:S02]  /*0fb0*/  LDG.E R10, desc[UR36][R6.64] ;  /* 0x00000024060a7981 */ /* 0x000ea4000c1e1900 */
[----:B--2---:R-:W-:-:S05]  /*0fc0*/  IADD3 R11, PT, PT, R10, 0x1, RZ ;  /* 0x000000010a0b7810 */ /* 0x004fca0007ffe0ff */
[----:B------:R0:W-:Y:S02]  /*0fd0*/  STG.E desc[UR36][R6.64], R11 ;  /* 0x0000000b06007986 */ /* 0x0001e4000c101924 */
.L_x_23:
[----:B------:R-:W-:Y:S05]  /*0fe0*/  BSYNC.RECONVERGENT B0 ;  /* 0x0000000000007941 */ /* 0x000fea0003800200 */
.L_x_22:
[----:B------:R-:W-:Y:S02]  /*0ff0*/  VIADD R17, R17, 0x1 ;  /* 0x0000000111117836 */ /* 0x000fe40000000000 */
[----:B------:R-:W-:-:S03]  /*1000*/  VIADD R3, R3, 0xffffffff ;  /* 0xffffffff03037836 */ /* 0x000fc60000000000 */
[----:B------:R-:W-:-:S13]  /*1010*/  ISETP.GE.AND P0, PT, R17, R0, PT ;  /* 0x000000001100720c */ /* 0x000fda0003f06270 */
[----:B------:R-:W-:Y:S05]  /*1020*/  @!P0 BRA `(.L_x_24) ;  /* 0xfffffff0008c8947 */ /* 0x000fea000383ffff */
.L_x_2:
[----:B------:R-:W-:Y:S05]  /*1030*/  BSYNC.RECONVERGENT B1 ;  /* 0x0000000000017941 */ /* 0x000fea0003800200 */
.L_x_1:
[----:B------:R-:W-:-:S04]  /*1040*/  MOV R0, 0x8 ;  /* 0x0000000800007802 */ /* 0x000fc80000000f00 */
[----:B------:R1:W2:Y:S03]  /*1050*/  LDC.64 R2, c[0x4][R0] ;  /* 0x0100000000027b82 */ /* 0x0002a60000000a00 */
[----:B------:R-:W-:-:S07]  /*1060*/  LEPC R20, `(.L_x_25) ;  /* 0x000000001014794e */ /* 0x000fce0000000000 */
[----:B012---:R-:W-:Y:S05]  /*1070*/  CALL.ABS.NOINC R2 ;  /* 0x0000000002007343 */ /* 0x007fea0003c00000 */
.L_x_25:
[----:B------:R-:W-:Y:S05]  /*1080*/  EXIT ;  /* 0x000000000000794d */ /* 0x000fea0003800000 */
.L_x_26:
[----:B------:R-:W-:-:S00]  /*1090*/  BRA `(.L_x_26) ;  /* 0xfffffffc00fc7947 */ /* 0x000fc0000383ffff */
[----:B------:R-:W-:-:S00]  /*10a0*/  NOP ;  /* 0x0000000000007918 */ /* 0x000fc00000000000 */
        /* <DEDUP_REMOVED lines=13> */
.L_x_27:


//--------------------- .nv.shared.reserved.0     --------------------------
	.section	.nv.shared.reserved.0,"aw",@nobits
	.weak		__nv_reservedSMEM_offset_0_alias
	.size		__nv_reservedSMEM_offset_0_alias, 0, 64
	.other		__nv_reservedSMEM_offset_0_alias,@"STO_CUDA_RESERVED_SHARED STV_DEFAULT"
__nv_reservedSMEM_offset_0_alias:
	.zero		0
	.zero		64


//--------------------- .nv.constant0._Z13searchPatternPciPS_iiPiS1_iiiii --------------------------
	.section	.nv.constant0._Z13searchPatternPciPS_iiPiS1_iiiii,"a",@progbits
	.sectionflags	@""
	.align	4
.nv.constant0._Z13searchPatternPciPS_iiPiS1_iiiii:
	.zero		964


//--------------------- SYMBOLS --------------------------

	.type		.nv.reservedSmem.offset0,@object
	.size		.nv.reservedSmem.offset0,0x4
	.type		malloc,@function
	.type		free,@function
